//
// Generated by NVIDIA NVVM Compiler
//
// Compiler Build ID: CL-36424714
// Cuda compilation tools, release 13.0, V13.0.88
// Based on NVVM 20.0.0
//

.version 9.0
.target sm_100
.address_size 64

	// .globl	_Z4calcPd

.visible .entry _Z4calcPd(
	.param .u64 .ptr .align 1 _Z4calcPd_param_0
)
{
	.reg .pred 	%p<2>;
	.reg .b32 	%r<5>;
	.reg .b32 	%f<4>;
	.reg .b64 	%rd<5>;
	.reg .b64 	%fd<2>;

	ld.param.u64 	%rd1, [_Z4calcPd_param_0];
	mov.u32 	%r2, %ctaid.x;
	mov.u32 	%r3, %ntid.x;
	mov.u32 	%r4, %tid.x;
	mad.lo.s32 	%r1, %r2, %r3, %r4;
	setp.gt.s32 	%p1, %r1, 19;
	@%p1 bra 	$L__BB0_2;
	cvta.to.global.u64 	%rd2, %rd1;
	cvt.rn.f32.s32 	%f1, %r1;
	mul.f32 	%f2, %f1, 0f40549A78;
	ex2.approx.f32 	%f3, %f2;
	cvt.f64.f32 	%fd1, %f3;
	mul.wide.s32 	%rd3, %r1, 8;
	add.s64 	%rd4, %rd2, %rd3;
	st.global.f64 	[%rd4], %fd1;
$L__BB0_2:
	ret;

}


// ===== COMPILED SASS (sm_100) =====

	.target	sm_100

	.elftype	@"ET_EXEC"


//--------------------- .note.nv.tkinfo           --------------------------
	.section	.note.nv.tkinfo,"",@"SHT_NOTE"
	.sectionflags	@"SHF_NOTE_NV_TKINFO"
	.tkinfo
        /*0018*/ 	.word	0x00000002
        /*0030*/ 	.string	""
        /*0030*/ 	.string	"ptxas"
        /*0030*/ 	.string	"Cuda compilation tools, release 13.0, V13.0.88"
        /*0030*/ 	.string	"Build cuda_13.0.r13.0/compiler.36424714_0"
        /*0030*/ 	.string	"-arch sm_100 -m 64 "



//--------------------- .note.nv.cuinfo           --------------------------
	.section	.note.nv.cuinfo,"",@"SHT_NOTE"
	.sectionflags	@"SHF_NOTE_NV_CUINFO"
        /*0018*/ 	.short	0x0002
        /*001a*/ 	.short	0x0064
        /*001c*/ 	.short	0x0082
	.zero		2


//--------------------- .nv.info                  --------------------------
	.section	.nv.info,"",@"SHT_CUDA_INFO"
	.align	4


	//----- nvinfo : EIATTR_REGCOUNT
	.align		4
        /*0000*/ 	.byte	0x04, 0x2f
        /*0002*/ 	.short	(.L_1 - .L_0)
	.align		4
.L_0:
        /*0004*/ 	.word	index@(_Z4calcPd)
        /*0008*/ 	.word	0x0000000a


	//----- nvinfo : EIATTR_FRAME_SIZE
	.align		4
.L_1:
        /*000c*/ 	.byte	0x04, 0x11
        /*000e*/ 	.short	(.L_3 - .L_2)
	.align		4
.L_2:
        /*0010*/ 	.word	index@(_Z4calcPd)
        /*0014*/ 	.word	0x00000000


	//----- nvinfo : EIATTR_MIN_STACK_SIZE
	.align		4
.L_3:
        /*0018*/ 	.byte	0x04, 0x12
        /*001a*/ 	.short	(.L_5 - .L_4)
	.align		4
.L_4:
        /*001c*/ 	.word	index@(_Z4calcPd)
        /*0020*/ 	.word	0x00000000
.L_5:


//--------------------- .nv.compat                --------------------------
	.section	.nv.compat,"",@"SHT_CUDA_COMPAT_INFO"
	.align	4
        /*0000*/ 	.byte	0x02, 0x09, 0x00, 0x00, 0x02, 0x02, 0x01, 0x00, 0x02, 0x05, 0x05, 0x00, 0x03, 0x07, 0x01, 0x01
        /*0010*/ 	.byte	0x02, 0x03, 0x00, 0x00, 0x02, 0x06, 0x01, 0x00, 0x04, 0x0b, 0x08, 0x00, 0x01, 0x00, 0x00, 0x00
        /*0020*/ 	.byte	0x00, 0x00, 0x00, 0x00


//--------------------- .nv.info._Z4calcPd        --------------------------
	.section	.nv.info._Z4calcPd,"",@"SHT_CUDA_INFO"
	.sectionflags	@""
	.align	4


	//----- nvinfo : EIATTR_CUDA_API_VERSION
	.align		4
        /*0000*/ 	.byte	0x04, 0x37
        /*0002*/ 	.short	(.L_7 - .L_6)
.L_6:
        /*0004*/ 	.word	0x00000082


	//----- nvinfo : EIATTR_KPARAM_INFO
	.align		4
.L_7:
        /*0008*/ 	.byte	0x04, 0x17
        /*000a*/ 	.short	(.L_9 - .L_8)
.L_8:
        /*000c*/ 	.word	0x00000000
        /*0010*/ 	.short	0x0000
        /*0012*/ 	.short	0x0000
        /*0014*/ 	.byte	0x00, 0xf5, 0x21, 0x00


	//----- nvinfo : EIATTR_SPARSE_MMA_MASK
	.align		4
.L_9:
        /*0018*/ 	.byte	0x03, 0x50
        /*001a*/ 	.short	0x0000


	//----- nvinfo : EIATTR_MAXREG_COUNT
	.align		4
        /*001c*/ 	.byte	0x03, 0x1b
        /*001e*/ 	.short	0x00ff


	//----- nvinfo : EIATTR_MERCURY_ISA_VERSION
	.align		4
        /*0020*/ 	.byte	0x03, 0x5f
        /*0022*/ 	.short	0x0101


	//----- nvinfo : EIATTR_VRC_CTA_INIT_COUNT
	.align		4
        /*0024*/ 	.byte	0x02, 0x4a
	.zero		1
	.zero		1


	//----- nvinfo : EIATTR_EXIT_INSTR_OFFSETS
	.align		4
        /*0028*/ 	.byte	0x04, 0x1c
        /*002a*/ 	.short	(.L_11 - .L_10)


	//   ....[0]....
.L_10:
        /*002c*/ 	.word	0x00000060


	//   ....[1]....
        /*0030*/ 	.word	0x00000120


	//----- nvinfo : EIATTR_CBANK_PARAM_SIZE
	.align		4
.L_11:
        /*0034*/ 	.byte	0x03, 0x19
        /*0036*/ 	.short	0x0008


	//----- nvinfo : EIATTR_PARAM_CBANK
	.align		4
        /*0038*/ 	.byte	0x04, 0x0a
        /*003a*/ 	.short	(.L_13 - .L_12)
	.align		4
.L_12:
        /*003c*/ 	.word	index@(.nv.constant0._Z4calcPd)
        /*0040*/ 	.short	0x0380
        /*0042*/ 	.short	0x0008


	//----- nvinfo : EIATTR_SW_WAR
	.align		4
.L_13:
        /*0044*/ 	.byte	0x04, 0x36
        /*0046*/ 	.short	(.L_15 - .L_14)
.L_14:
        /*0048*/ 	.word	0x00000008
.L_15:


//--------------------- .nv.callgraph             --------------------------
	.section	.nv.callgraph,"",@"SHT_CUDA_CALLGRAPH"
	.align	4
	.sectionentsize	8
	.align		4
        /*0000*/ 	.word	0x00000000
	.align		4
        /*0004*/ 	.word	0xffffffff
	.align		4
        /*0008*/ 	.word	0x00000000
	.align		4
        /*000c*/ 	.word	0xfffffffe
	.align		4
        /*0010*/ 	.word	0x00000000
	.align		4
        /*0014*/ 	.word	0xfffffffd
	.align		4
        /*0018*/ 	.word	0x00000000
	.align		4
        /*001c*/ 	.word	0xfffffffc


//--------------------- .text._Z4calcPd           --------------------------
	.section	.text._Z4calcPd,"ax",@progbits
	.align	128
        .global         _Z4calcPd
        .type           _Z4calcPd,@function
        .size           _Z4calcPd,(.L_x_1 - _Z4calcPd)
        .other          _Z4calcPd,@"STO_CUDA_ENTRY STV_DEFAULT"
_Z4calcPd:
.text._Z4calcPd:
[----:B------:R-:W-:Y:S01]  /*0000*/  LDC R1, c[0x0][0x37c] ;  /* 0x0000df00ff017b82 */ /* 0x000fe20000000800 */
[----:B------:R-:W0:Y:S07]  /*0010*/  S2R R0, SR_TID.X ;  /* 0x0000000000007919 */ /* 0x000e2e0000002100 */
[----:B------:R-:W0:Y:S08]  /*0020*/  S2UR UR4, SR_CTAID.X ;  /* 0x00000000000479c3 */ /* 0x000e300000002500 */
[----:B------:R-:W0:Y:S02]  /*0030*/  LDC R7, c[0x0][0x360] ;  /* 0x0000d800ff077b82 */ /* 0x000e240000000800 */
[----:B0-----:R-:W-:-:S05]  /*0040*/  IMAD R7, R7, UR4, R0 ;  /* 0x0000000407077c24 */ /* 0x001fca000f8e0200 */
[----:B------:R-:W-:-:S13]  /*0050*/  ISETP.GT.AND P0, PT, R7, 0x13, PT ;  /* 0x000000130700780c */ /* 0x000fda0003f04270 */
[----:B------:R-:W-:Y:S05]  /*0060*/  @P0 EXIT ;  /* 0x000000000000094d */ /* 0x000fea0003800000 */
[----:B------:R-:W-:Y:S01]  /*0070*/  I2FP.F32.S32 R0, R7 ;  /* 0x0000000700007245 */ /* 0x000fe20000201400 */
[----:B------:R-:W0:Y:S01]  /*0080*/  LDC.64 R4, c[0x0][0x380] ;  /* 0x0000e000ff047b82 */ /* 0x000e220000000a00 */
[----:B------:R-:W1:Y:S03]  /*0090*/  LDCU.64 UR4, c[0x0][0x358] ;  /* 0x00006b00ff0477ac */ /* 0x000e660008000a00 */
[----:B------:R-:W-:-:S05]  /*00a0*/  FMUL R0, R0, 3.3219280242919921875 ;  /* 0x40549a7800007820 */ /* 0x000fca0000400000 */
[----:B------:R-:W-:-:S13]  /*00b0*/  FSETP.GEU.AND P0, PT, R0, -126, PT ;  /* 0xc2fc00000000780b */ /* 0x000fda0003f0e000 */
[----:B------:R-:W-:Y:S01]  /*00c0*/  @!P0 FMUL R0, R0, 0.5 ;  /* 0x3f00000000008820 */ /* 0x000fe20000400000 */
[----:B0-----:R-:W-:-:S03]  /*00d0*/  IMAD.WIDE R4, R7, 0x8, R4 ;  /* 0x0000000807047825 */ /* 0x001fc600078e0204 */
[----:B------:R-:W0:Y:S02]  /*00e0*/  MUFU.EX2 R2, R0 ;  /* 0x0000000000027308 */ /* 0x000e240000000800 */
[----:B0-----:R-:W-:-:S06]  /*00f0*/  @!P0 FMUL R2, R2, R2 ;  /* 0x0000000202028220 */ /* 0x001fcc0000400000 */
[----:B------:R-:W1:Y:S02]  /*0100*/  F2F.F64.F32 R2, R2 ;  /* 0x0000000200027310 */ /* 0x000e640000201800 */
[----:B-1----:R-:W-:Y:S01]  /*0110*/  STG.E.64 desc[UR4][R4.64], R2 ;  /* 0x0000000204007986 */ /* 0x002fe2000c101b04 */
[----:B------:R-:W-:Y:S05]  /*0120*/  EXIT ;  /* 0x000000000000794d */ /* 0x000fea0003800000 */
.L_x_0:
[----:B------:R-:W-:-:S00]  /*0130*/  BRA `(.L_x_0) ;  /* 0xfffffffc00fc7947 */ /* 0x000fc0000383ffff */
[----:B------:R-:W-:-:S00]  /*0140*/  NOP ;  /* 0x0000000000007918 */ /* 0x000fc00000000000 */
        /* <DEDUP_REMOVED lines=11> */
.L_x_1:


//--------------------- .nv.shared.reserved.0     --------------------------
	.section	.nv.shared.reserved.0,"aw",@nobits
	.weak		__nv_reservedSMEM_offset_0_alias
	.size		__nv_reservedSMEM_offset_0_alias, 0, 64
	.other		__nv_reservedSMEM_offset_0_alias,@"STO_CUDA_RESERVED_SHARED STV_DEFAULT"
__nv_reservedSMEM_offset_0_alias:
	.zero		0
	.zero		64


//--------------------- .nv.constant0._Z4calcPd   --------------------------
	.section	.nv.constant0._Z4calcPd,"a",@progbits
	.sectionflags	@""
	.align	4
.nv.constant0._Z4calcPd:
	.zero		904


//--------------------- SYMBOLS --------------------------

	.type		.nv.reservedSmem.offset0,@object
	.size		.nv.reservedSmem.offset0,0x4
